//
// Generated by NVIDIA NVVM Compiler
//
// Compiler Build ID: CL-36424714
// Cuda compilation tools, release 13.0, V13.0.88
// Based on NVVM 20.0.0
//

.version 9.0
.target sm_100
.address_size 64

	// .globl	_Z4axpydPdS_

.visible .entry _Z4axpydPdS_(
	.param .f64 _Z4axpydPdS__param_0,
	.param .u64 .ptr .align 1 _Z4axpydPdS__param_1,
	.param .u64 .ptr .align 1 _Z4axpydPdS__param_2
)
{
	.reg .b32 	%r<2>;
	.reg .b64 	%rd<8>;
	.reg .b64 	%fd<5>;

	ld.param.f64 	%fd1, [_Z4axpydPdS__param_0];
	ld.param.u64 	%rd1, [_Z4axpydPdS__param_1];
	ld.param.u64 	%rd2, [_Z4axpydPdS__param_2];
	cvta.to.global.u64 	%rd3, %rd2;
	cvta.to.global.u64 	%rd4, %rd1;
	mov.u32 	%r1, %tid.x;
	mul.wide.u32 	%rd5, %r1, 8;
	add.s64 	%rd6, %rd4, %rd5;
	ld.global.f64 	%fd2, [%rd6];
	add.s64 	%rd7, %rd3, %rd5;
	ld.global.f64 	%fd3, [%rd7];
	fma.rn.f64 	%fd4, %fd1, %fd2, %fd3;
	st.global.f64 	[%rd7], %fd4;
	ret;

}


// ===== COMPILED SASS (sm_100) =====

	.target	sm_100

	.elftype	@"ET_EXEC"


//--------------------- .note.nv.tkinfo           --------------------------
	.section	.note.nv.tkinfo,"",@"SHT_NOTE"
	.sectionflags	@"SHF_NOTE_NV_TKINFO"
	.tkinfo
        /*0018*/ 	.word	0x00000002
        /*0030*/ 	.string	""
        /*0030*/ 	.string	"ptxas"
        /*0030*/ 	.string	"Cuda compilation tools, release 13.0, V13.0.88"
        /*0030*/ 	.string	"Build cuda_13.0.r13.0/compiler.36424714_0"
        /*0030*/ 	.string	"-arch sm_100 -m 64 "



//--------------------- .note.nv.cuinfo           --------------------------
	.section	.note.nv.cuinfo,"",@"SHT_NOTE"
	.sectionflags	@"SHF_NOTE_NV_CUINFO"
        /*0018*/ 	.short	0x0002
        /*001a*/ 	.short	0x0064
        /*001c*/ 	.short	0x0082
	.zero		2


//--------------------- .nv.info                  --------------------------
	.section	.nv.info,"",@"SHT_CUDA_INFO"
	.align	4


	//----- nvinfo : EIATTR_REGCOUNT
	.align		4
        /*0000*/ 	.byte	0x04, 0x2f
        /*0002*/ 	.short	(.L_1 - .L_0)
	.align		4
.L_0:
        /*0004*/ 	.word	index@(_Z4axpydPdS_)
        /*0008*/ 	.word	0x0000000c


	//----- nvinfo : EIATTR_FRAME_SIZE
	.align		4
.L_1:
        /*000c*/ 	.byte	0x04, 0x11
        /*000e*/ 	.short	(.L_3 - .L_2)
	.align		4
.L_2:
        /*0010*/ 	.word	index@(_Z4axpydPdS_)
        /*0014*/ 	.word	0x00000000


	//----- nvinfo : EIATTR_MIN_STACK_SIZE
	.align		4
.L_3:
        /*0018*/ 	.byte	0x04, 0x12
        /*001a*/ 	.short	(.L_5 - .L_4)
	.align		4
.L_4:
        /*001c*/ 	.word	index@(_Z4axpydPdS_)
        /*0020*/ 	.word	0x00000000
.L_5:


//--------------------- .nv.compat                --------------------------
	.section	.nv.compat,"",@"SHT_CUDA_COMPAT_INFO"
	.align	4
        /*0000*/ 	.byte	0x02, 0x09, 0x00, 0x00, 0x02, 0x02, 0x01, 0x00, 0x02, 0x05, 0x05, 0x00, 0x03, 0x07, 0x01, 0x01
        /*0010*/ 	.byte	0x02, 0x03, 0x00, 0x00, 0x02, 0x06, 0x01, 0x00, 0x04, 0x0b, 0x08, 0x00, 0x01, 0x00, 0x00, 0x00
        /*0020*/ 	.byte	0x00, 0x00, 0x00, 0x00


//--------------------- .nv.info._Z4axpydPdS_     --------------------------
	.section	.nv.info._Z4axpydPdS_,"",@"SHT_CUDA_INFO"
	.sectionflags	@""
	.align	4


	//----- nvinfo : EIATTR_CUDA_API_VERSION
	.align		4
        /*0000*/ 	.byte	0x04, 0x37
        /*0002*/ 	.short	(.L_7 - .L_6)
.L_6:
        /*0004*/ 	.word	0x00000082


	//----- nvinfo : EIATTR_KPARAM_INFO
	.align		4
.L_7:
        /*0008*/ 	.byte	0x04, 0x17
        /*000a*/ 	.short	(.L_9 - .L_8)
.L_8:
        /*000c*/ 	.word	0x00000000
        /*0010*/ 	.short	0x0002
        /*0012*/ 	.short	0x0010
        /*0014*/ 	.byte	0x00, 0xf5, 0x21, 0x00


	//----- nvinfo : EIATTR_KPARAM_INFO
	.align		4
.L_9:
        /*0018*/ 	.byte	0x04, 0x17
        /*001a*/ 	.short	(.L_11 - .L_10)
.L_10:
        /*001c*/ 	.word	0x00000000
        /*0020*/ 	.short	0x0001
        /*0022*/ 	.short	0x0008
        /*0024*/ 	.byte	0x00, 0xf5, 0x21, 0x00


	//----- nvinfo : EIATTR_KPARAM_INFO
	.align		4
.L_11:
        /*0028*/ 	.byte	0x04, 0x17
        /*002a*/ 	.short	(.L_13 - .L_12)
.L_12:
        /*002c*/ 	.word	0x00000000
        /*0030*/ 	.short	0x0000
        /*0032*/ 	.short	0x0000
        /*0034*/ 	.byte	0x00, 0xf0, 0x21, 0x00


	//----- nvinfo : EIATTR_SPARSE_MMA_MASK
	.align		4
.L_13:
        /*0038*/ 	.byte	0x03, 0x50
        /*003a*/ 	.short	0x0000


	//----- nvinfo : EIATTR_MAXREG_COUNT
	.align		4
        /*003c*/ 	.byte	0x03, 0x1b
        /*003e*/ 	.short	0x00ff


	//----- nvinfo : EIATTR_MERCURY_ISA_VERSION
	.align		4
        /*0040*/ 	.byte	0x03, 0x5f
        /*0042*/ 	.short	0x0101


	//----- nvinfo : EIATTR_VRC_CTA_INIT_COUNT
	.align		4
        /*0044*/ 	.byte	0x02, 0x4a
	.zero		1
	.zero		1


	//----- nvinfo : EIATTR_EXIT_INSTR_OFFSETS
	.align		4
        /*0048*/ 	.byte	0x04, 0x1c
        /*004a*/ 	.short	(.L_15 - .L_14)


	//   ....[0]....
.L_14:
        /*004c*/ 	.word	0x000000c0


	//----- nvinfo : EIATTR_CBANK_PARAM_SIZE
	.align		4
.L_15:
        /*0050*/ 	.byte	0x03, 0x19
        /*0052*/ 	.short	0x0018


	//----- nvinfo : EIATTR_PARAM_CBANK
	.align		4
        /*0054*/ 	.byte	0x04, 0x0a
        /*0056*/ 	.short	(.L_17 - .L_16)
	.align		4
.L_16:
        /*0058*/ 	.word	index@(.nv.constant0._Z4axpydPdS_)
        /*005c*/ 	.short	0x0380
        /*005e*/ 	.short	0x0018


	//----- nvinfo : EIATTR_SW_WAR
	.align		4
.L_17:
        /*0060*/ 	.byte	0x04, 0x36
        /*0062*/ 	.short	(.L_19 - .L_18)
.L_18:
        /*0064*/ 	.word	0x00000008
.L_19:


//--------------------- .nv.callgraph             --------------------------
	.section	.nv.callgraph,"",@"SHT_CUDA_CALLGRAPH"
	.align	4
	.sectionentsize	8
	.align		4
        /*0000*/ 	.word	0x00000000
	.align		4
        /*0004*/ 	.word	0xffffffff
	.align		4
        /*0008*/ 	.word	0x00000000
	.align		4
        /*000c*/ 	.word	0xfffffffe
	.align		4
        /*0010*/ 	.word	0x00000000
	.align		4
        /*0014*/ 	.word	0xfffffffd
	.align		4
        /*0018*/ 	.word	0x00000000
	.align		4
        /*001c*/ 	.word	0xfffffffc


//--------------------- .text._Z4axpydPdS_        --------------------------
	.section	.text._Z4axpydPdS_,"ax",@progbits
	.align	128
        .global         _Z4axpydPdS_
        .type           _Z4axpydPdS_,@function
        .size           _Z4axpydPdS_,(.L_x_1 - _Z4axpydPdS_)
        .other          _Z4axpydPdS_,@"STO_CUDA_ENTRY STV_DEFAULT"
_Z4axpydPdS_:
.text._Z4axpydPdS_:
[----:B------:R-:W-:Y:S01]  /*0000*/  LDC R1, c[0x0][0x37c] ;  /* 0x0000df00ff017b82 */ /* 0x000fe20000000800 */
[----:B------:R-:W0:Y:S07]  /*0010*/  S2R R7, SR_TID.X ;  /* 0x0000000000077919 */ /* 0x000e2e0000002100 */
[----:B------:R-:W0:Y:S01]  /*0020*/  LDC.64 R2, c[0x0][0x388] ;  /* 0x0000e200ff027b82 */ /* 0x000e220000000a00 */
[----:B------:R-:W1:Y:S07]  /*0030*/  LDCU.64 UR4, c[0x0][0x358] ;  /* 0x00006b00ff0477ac */ /* 0x000e6e0008000a00 */
[----:B------:R-:W2:Y:S08]  /*0040*/  LDC.64 R4, c[0x0][0x390] ;  /* 0x0000e400ff047b82 */ /* 0x000eb00000000a00 */
[----:B------:R-:W3:Y:S01]  /*0050*/  LDC.64 R8, c[0x0][0x380] ;  /* 0x0000e000ff087b82 */ /* 0x000ee20000000a00 */
[----:B0-----:R-:W-:-:S04]  /*0060*/  IMAD.WIDE.U32 R2, R7, 0x8, R2 ;  /* 0x0000000807027825 */ /* 0x001fc800078e0002 */
[----:B--2---:R-:W-:Y:S02]  /*0070*/  IMAD.WIDE.U32 R4, R7, 0x8, R4 ;  /* 0x0000000807047825 */ /* 0x004fe400078e0004 */
[----:B-1----:R-:W3:Y:S04]  /*0080*/  LDG.E.64 R2, desc[UR4][R2.64] ;  /* 0x0000000402027981 */ /* 0x002ee8000c1e1b00 */
[----:B------:R-:W3:Y:S02]  /*0090*/  LDG.E.64 R6, desc[UR4][R4.64] ;  /* 0x0000000404067981 */ /* 0x000ee4000c1e1b00 */
[----:B---3--:R-:W-:-:S07]  /*00a0*/  DFMA R6, R2, R8, R6 ;  /* 0x000000080206722b */ /* 0x008fce0000000006 */
[----:B------:R-:W-:Y:S01]  /*00b0*/  STG.E.64 desc[UR4][R4.64], R6 ;  /* 0x0000000604007986 */ /* 0x000fe2000c101b04 */
[----:B------:R-:W-:Y:S05]  /*00c0*/  EXIT ;  /* 0x000000000000794d */ /* 0x000fea0003800000 */
.L_x_0:
[----:B------:R-:W-:-:S00]  /*00d0*/  BRA `(.L_x_0) ;  /* 0xfffffffc00fc7947 */ /* 0x000fc0000383ffff */
[----:B------:R-:W-:-:S00]  /*00e0*/  NOP ;  /* 0x0000000000007918 */ /* 0x000fc00000000000 */
        /* <DEDUP_REMOVED lines=9> */
.L_x_1:


//--------------------- .nv.shared.reserved.0     --------------------------
	.section	.nv.shared.reserved.0,"aw",@nobits
	.weak		__nv_reservedSMEM_offset_0_alias
	.size		__nv_reservedSMEM_offset_0_alias, 0, 64
	.other		__nv_reservedSMEM_offset_0_alias,@"STO_CUDA_RESERVED_SHARED STV_DEFAULT"
__nv_reservedSMEM_offset_0_alias:
	.zero		0
	.zero		64


//--------------------- .nv.constant0._Z4axpydPdS_ --------------------------
	.section	.nv.constant0._Z4axpydPdS_,"a",@progbits
	.sectionflags	@""
	.align	4
.nv.constant0._Z4axpydPdS_:
	.zero		920


//--------------------- SYMBOLS --------------------------

	.type		.nv.reservedSmem.offset0,@object
	.size		.nv.reservedSmem.offset0,0x4
